//
// Generated by NVIDIA NVVM Compiler
//
// Compiler Build ID: CL-36424714
// Cuda compilation tools, release 13.0, V13.0.88
// Based on NVVM 20.0.0
//

.version 9.0
.target sm_100
.address_size 64

	// .globl	_Z12maxArray_gpuPfiS_
.extern .shared .align 16 .b8 max_s[];

.visible .entry _Z12maxArray_gpuPfiS_(
	.param .u64 .ptr .align 1 _Z12maxArray_gpuPfiS__param_0,
	.param .u32 _Z12maxArray_gpuPfiS__param_1,
	.param .u64 .ptr .align 1 _Z12maxArray_gpuPfiS__param_2
)
{
	.reg .pred 	%p<6>;
	.reg .b32 	%r<15>;
	.reg .b32 	%f<9>;
	.reg .b64 	%rd<11>;

	ld.param.u64 	%rd4, [_Z12maxArray_gpuPfiS__param_0];
	ld.param.u32 	%r9, [_Z12maxArray_gpuPfiS__param_1];
	ld.param.u64 	%rd3, [_Z12maxArray_gpuPfiS__param_2];
	cvta.to.global.u64 	%rd1, %rd4;
	mov.u32 	%r1, %tid.x;
	mov.u32 	%r2, %ntid.x;
	mov.u32 	%r3, %ctaid.x;
	mul.lo.s32 	%r10, %r2, %r3;
	shl.b32 	%r11, %r10, 1;
	add.s32 	%r4, %r11, %r1;
	setp.ge.s32 	%p1, %r4, %r9;
	mul.wide.s32 	%rd5, %r4, 4;
	add.s64 	%rd2, %rd1, %rd5;
	shl.b32 	%r12, %r1, 2;
	mov.u32 	%r13, max_s;
	add.s32 	%r5, %r13, %r12;
	@%p1 bra 	$L__BB0_2;
	ld.global.f32 	%f1, [%rd2];
	st.shared.f32 	[%r5], %f1;
$L__BB0_2:
	add.s32 	%r6, %r4, %r2;
	setp.ge.u32 	%p2, %r6, %r9;
	@%p2 bra 	$L__BB0_4;
	ld.global.f32 	%f2, [%rd2];
	mul.wide.u32 	%rd6, %r6, 4;
	add.s64 	%rd7, %rd1, %rd6;
	ld.global.f32 	%f3, [%rd7];
	max.f32 	%f4, %f2, %f3;
	st.shared.f32 	[%r5], %f4;
$L__BB0_4:
	setp.lt.u32 	%p3, %r2, 2;
	@%p3 bra 	$L__BB0_8;
	shr.u32 	%r7, %r2, 1;
	shl.b32 	%r14, %r7, 2;
	add.s32 	%r8, %r5, %r14;
$L__BB0_6:
	setp.ge.u32 	%p4, %r1, %r7;
	bar.sync 	0;
	@%p4 bra 	$L__BB0_6;
	ld.shared.f32 	%f5, [%r5];
	ld.shared.f32 	%f6, [%r8];
	max.f32 	%f7, %f5, %f6;
	st.shared.f32 	[%r5], %f7;
	bra.uni 	$L__BB0_6;
$L__BB0_8:
	setp.ne.s32 	%p5, %r1, 0;
	@%p5 bra 	$L__BB0_10;
	ld.shared.f32 	%f8, [max_s];
	cvta.to.global.u64 	%rd8, %rd3;
	mul.wide.u32 	%rd9, %r3, 4;
	add.s64 	%rd10, %rd8, %rd9;
	st.global.f32 	[%rd10], %f8;
$L__BB0_10:
	ret;

}


// ===== COMPILED SASS (sm_100) =====

	.target	sm_100

	.elftype	@"ET_EXEC"


//--------------------- .note.nv.tkinfo           --------------------------
	.section	.note.nv.tkinfo,"",@"SHT_NOTE"
	.sectionflags	@"SHF_NOTE_NV_TKINFO"
	.tkinfo
        /*0018*/ 	.word	0x00000002
        /*0030*/ 	.string	""
        /*0030*/ 	.string	"ptxas"
        /*0030*/ 	.string	"Cuda compilation tools, release 13.0, V13.0.88"
        /*0030*/ 	.string	"Build cuda_13.0.r13.0/compiler.36424714_0"
        /*0030*/ 	.string	"-arch sm_100 -m 64 "



//--------------------- .note.nv.cuinfo           --------------------------
	.section	.note.nv.cuinfo,"",@"SHT_NOTE"
	.sectionflags	@"SHF_NOTE_NV_CUINFO"
        /*0018*/ 	.short	0x0002
        /*001a*/ 	.short	0x0064
        /*001c*/ 	.short	0x0082
	.zero		2


//--------------------- .nv.info                  --------------------------
	.section	.nv.info,"",@"SHT_CUDA_INFO"
	.align	4


	//----- nvinfo : EIATTR_REGCOUNT
	.align		4
        /*0000*/ 	.byte	0x04, 0x2f
        /*0002*/ 	.short	(.L_1 - .L_0)
	.align		4
.L_0:
        /*0004*/ 	.word	index@(_Z12maxArray_gpuPfiS_)
        /*0008*/ 	.word	0x0000000e


	//----- nvinfo : EIATTR_FRAME_SIZE
	.align		4
.L_1:
        /*000c*/ 	.byte	0x04, 0x11
        /*000e*/ 	.short	(.L_3 - .L_2)
	.align		4
.L_2:
        /*0010*/ 	.word	index@(_Z12maxArray_gpuPfiS_)
        /*0014*/ 	.word	0x00000000


	//----- nvinfo : EIATTR_MIN_STACK_SIZE
	.align		4
.L_3:
        /*0018*/ 	.byte	0x04, 0x12
        /*001a*/ 	.short	(.L_5 - .L_4)
	.align		4
.L_4:
        /*001c*/ 	.word	index@(_Z12maxArray_gpuPfiS_)
        /*0020*/ 	.word	0x00000000
.L_5:


//--------------------- .nv.compat                --------------------------
	.section	.nv.compat,"",@"SHT_CUDA_COMPAT_INFO"
	.align	4
        /*0000*/ 	.byte	0x02, 0x09, 0x00, 0x00, 0x02, 0x02, 0x01, 0x00, 0x02, 0x05, 0x05, 0x00, 0x03, 0x07, 0x01, 0x01
        /*0010*/ 	.byte	0x02, 0x03, 0x00, 0x00, 0x02, 0x06, 0x01, 0x00, 0x04, 0x0b, 0x08, 0x00, 0x09, 0x00, 0x00, 0x00
        /*0020*/ 	.byte	0x00, 0x00, 0x00, 0x00


//--------------------- .nv.info._Z12maxArray_gpuPfiS_ --------------------------
	.section	.nv.info._Z12maxArray_gpuPfiS_,"",@"SHT_CUDA_INFO"
	.sectionflags	@""
	.align	4


	//----- nvinfo : EIATTR_CUDA_API_VERSION
	.align		4
        /*0000*/ 	.byte	0x04, 0x37
        /*0002*/ 	.short	(.L_7 - .L_6)
.L_6:
        /*0004*/ 	.word	0x00000082


	//----- nvinfo : EIATTR_KPARAM_INFO
	.align		4
.L_7:
        /*0008*/ 	.byte	0x04, 0x17
        /*000a*/ 	.short	(.L_9 - .L_8)
.L_8:
        /*000c*/ 	.word	0x00000000
        /*0010*/ 	.short	0x0002
        /*0012*/ 	.short	0x0010
        /*0014*/ 	.byte	0x00, 0xf5, 0x21, 0x00


	//----- nvinfo : EIATTR_KPARAM_INFO
	.align		4
.L_9:
        /*0018*/ 	.byte	0x04, 0x17
        /*001a*/ 	.short	(.L_11 - .L_10)
.L_10:
        /*001c*/ 	.word	0x00000000
        /*0020*/ 	.short	0x0001
        /*0022*/ 	.short	0x0008
        /*0024*/ 	.byte	0x00, 0xf0, 0x11, 0x00


	//----- nvinfo : EIATTR_KPARAM_INFO
	.align		4
.L_11:
        /*0028*/ 	.byte	0x04, 0x17
        /*002a*/ 	.short	(.L_13 - .L_12)
.L_12:
        /*002c*/ 	.word	0x00000000
        /*0030*/ 	.short	0x0000
        /*0032*/ 	.short	0x0000
        /*0034*/ 	.byte	0x00, 0xf5, 0x21, 0x00


	//----- nvinfo : EIATTR_SPARSE_MMA_MASK
	.align		4
.L_13:
        /*0038*/ 	.byte	0x03, 0x50
        /*003a*/ 	.short	0x0000


	//----- nvinfo : EIATTR_MAXREG_COUNT
	.align		4
        /*003c*/ 	.byte	0x03, 0x1b
        /*003e*/ 	.short	0x00ff


	//----- nvinfo : EIATTR_NUM_BARRIERS
	.align		4
        /*0040*/ 	.byte	0x02, 0x4c
        /*0042*/ 	.byte	0x01
	.zero		1


	//----- nvinfo : EIATTR_MERCURY_ISA_VERSION
	.align		4
        /*0044*/ 	.byte	0x03, 0x5f
        /*0046*/ 	.short	0x0101


	//----- nvinfo : EIATTR_VRC_CTA_INIT_COUNT
	.align		4
        /*0048*/ 	.byte	0x02, 0x4a
	.zero		1
	.zero		1


	//----- nvinfo : EIATTR_EXIT_INSTR_OFFSETS
	.align		4
        /*004c*/ 	.byte	0x04, 0x1c
        /*004e*/ 	.short	(.L_15 - .L_14)


	//   ....[0]....
.L_14:
        /*0050*/ 	.word	0x00000280


	//   ....[1]....
        /*0054*/ 	.word	0x000002d0


	//----- nvinfo : EIATTR_CRS_STACK_SIZE
	.align		4
.L_15:
        /*0058*/ 	.byte	0x04, 0x1e
        /*005a*/ 	.short	(.L_17 - .L_16)
.L_16:
        /*005c*/ 	.word	0x00000000


	//----- nvinfo : EIATTR_CBANK_PARAM_SIZE
	.align		4
.L_17:
        /*0060*/ 	.byte	0x03, 0x19
        /*0062*/ 	.short	0x0018


	//----- nvinfo : EIATTR_PARAM_CBANK
	.align		4
        /*0064*/ 	.byte	0x04, 0x0a
        /*0066*/ 	.short	(.L_19 - .L_18)
	.align		4
.L_18:
        /*0068*/ 	.word	index@(.nv.constant0._Z12maxArray_gpuPfiS_)
        /*006c*/ 	.short	0x0380
        /*006e*/ 	.short	0x0018


	//----- nvinfo : EIATTR_SW_WAR
	.align		4
.L_19:
        /*0070*/ 	.byte	0x04, 0x36
        /*0072*/ 	.short	(.L_21 - .L_20)
.L_20:
        /*0074*/ 	.word	0x00000008
.L_21:


//--------------------- .nv.callgraph             --------------------------
	.section	.nv.callgraph,"",@"SHT_CUDA_CALLGRAPH"
	.align	4
	.sectionentsize	8
	.align		4
        /*0000*/ 	.word	0x00000000
	.align		4
        /*0004*/ 	.word	0xffffffff
	.align		4
        /*0008*/ 	.word	0x00000000
	.align		4
        /*000c*/ 	.word	0xfffffffe
	.align		4
        /*0010*/ 	.word	0x00000000
	.align		4
        /*0014*/ 	.word	0xfffffffd
	.align		4
        /*0018*/ 	.word	0x00000000
	.align		4
        /*001c*/ 	.word	0xfffffffc


//--------------------- .text._Z12maxArray_gpuPfiS_ --------------------------
	.section	.text._Z12maxArray_gpuPfiS_,"ax",@progbits
	.align	128
        .global         _Z12maxArray_gpuPfiS_
        .type           _Z12maxArray_gpuPfiS_,@function
        .size           _Z12maxArray_gpuPfiS_,(.L_x_5 - _Z12maxArray_gpuPfiS_)
        .other          _Z12maxArray_gpuPfiS_,@"STO_CUDA_ENTRY STV_DEFAULT"
_Z12maxArray_gpuPfiS_:
.text._Z12maxArray_gpuPfiS_:
[----:B------:R-:W-:Y:S01]  /*0000*/  LDC R1, c[0x0][0x37c] ;  /* 0x0000df00ff017b82 */ /* 0x000fe20000000800 */
[----:B------:R-:W0:Y:S07]  /*0010*/  S2R R11, SR_CTAID.X ;  /* 0x00000000000b7919 */ /* 0x000e2e0000002500 */
[----:B------:R-:W0:Y:S01]  /*0020*/  LDC R8, c[0x0][0x360] ;  /* 0x0000d800ff087b82 */ /* 0x000e220000000800 */
[----:B------:R-:W1:Y:S01]  /*0030*/  LDCU UR4, c[0x0][0x388] ;  /* 0x00007100ff0477ac */ /* 0x000e620008000800 */
[----:B------:R-:W2:Y:S01]  /*0040*/  S2R R6, SR_TID.X ;  /* 0x0000000000067919 */ /* 0x000ea20000002100 */
[----:B------:R-:W3:Y:S05]  /*0050*/  LDCU.64 UR6, c[0x0][0x358] ;  /* 0x00006b00ff0677ac */ /* 0x000eea0008000a00 */
[----:B------:R-:W4:Y:S01]  /*0060*/  LDC.64 R4, c[0x0][0x380] ;  /* 0x0000e000ff047b82 */ /* 0x000f220000000a00 */
[----:B0-----:R-:W-:-:S04]  /*0070*/  IMAD R0, R8, R11, RZ ;  /* 0x0000000b08007224 */ /* 0x001fc800078e02ff */
[----:B--2---:R-:W-:-:S04]  /*0080*/  IMAD R3, R0, 0x2, R6 ;  /* 0x0000000200037824 */ /* 0x004fc800078e0206 */
[C---:B------:R-:W-:Y:S01]  /*0090*/  IMAD.IADD R7, R3.reuse, 0x1, R8 ;  /* 0x0000000103077824 */ /* 0x040fe200078e0208 */
[C---:B-1----:R-:W-:Y:S01]  /*00a0*/  ISETP.GE.AND P0, PT, R3.reuse, UR4, PT ;  /* 0x0000000403007c0c */ /* 0x042fe2000bf06270 */
[----:B----4-:R-:W-:-:S03]  /*00b0*/  IMAD.WIDE R2, R3, 0x4, R4 ;  /* 0x0000000403027825 */ /* 0x010fc600078e0204 */
[----:B------:R-:W-:-:S13]  /*00c0*/  ISETP.GE.U32.AND P1, PT, R7, UR4, PT ;  /* 0x0000000407007c0c */ /* 0x000fda000bf26070 */
[----:B------:R-:W-:Y:S01]  /*00d0*/  @!P1 IMAD.WIDE.U32 R4, R7, 0x4, R4 ;  /* 0x0000000407049825 */ /* 0x000fe200078e0004 */
[----:B---3--:R-:W2:Y:S04]  /*00e0*/  @!P1 LDG.E R9, desc[UR6][R2.64] ;  /* 0x0000000602099981 */ /* 0x008ea8000c1e1900 */
[----:B------:R-:W3:Y:S04]  /*00f0*/  @!P0 LDG.E R7, desc[UR6][R2.64] ;  /* 0x0000000602078981 */ /* 0x000ee8000c1e1900 */
[----:B------:R-:W2:Y:S01]  /*0100*/  @!P1 LDG.E R4, desc[UR6][R4.64] ;  /* 0x0000000604049981 */ /* 0x000ea2000c1e1900 */
[----:B------:R-:W0:Y:S01]  /*0110*/  S2UR UR5, SR_CgaCtaId ;  /* 0x00000000000579c3 */ /* 0x000e220000008800 */
[----:B------:R-:W-:-:S02]  /*0120*/  UMOV UR4, 0x400 ;  /* 0x0000040000047882 */ /* 0x000fc40000000000 */
[----:B0-----:R-:W-:-:S06]  /*0130*/  ULEA UR4, UR5, UR4, 0x18 ;  /* 0x0000000405047291 */ /* 0x001fcc000f8ec0ff */
[----:B------:R-:W-:-:S05]  /*0140*/  LEA R0, R6, UR4, 0x2 ;  /* 0x0000000406007c11 */ /* 0x000fca000f8e10ff */
[----:B---3--:R0:W-:Y:S01]  /*0150*/  @!P0 STS [R0], R7 ;  /* 0x0000000700008388 */ /* 0x0081e20000000800 */
[----:B--2---:R-:W-:-:S05]  /*0160*/  @!P1 FMNMX R9, R9, R4, !PT ;  /* 0x0000000409099209 */ /* 0x004fca0007800000 */
[----:B------:R0:W-:Y:S01]  /*0170*/  @!P1 STS [R0], R9 ;  /* 0x0000000900009388 */ /* 0x0001e20000000800 */
[----:B------:R-:W-:-:S13]  /*0180*/  ISETP.GE.U32.AND P0, PT, R8, 0x2, PT ;  /* 0x000000020800780c */ /* 0x000fda0003f06070 */
[----:B0-----:R-:W-:Y:S05]  /*0190*/  @!P0 BRA `(.L_x_0) ;  /* 0x0000000000348947 */ /* 0x001fea0003800000 */
[----:B------:R-:W-:-:S04]  /*01a0*/  SHF.R.U32.HI R3, RZ, 0x1, R8 ;  /* 0x00000001ff037819 */ /* 0x000fc80000011608 */
[----:B------:R-:W-:Y:S01]  /*01b0*/  ISETP.GE.U32.AND P0, PT, R6, R3, PT ;  /* 0x000000030600720c */ /* 0x000fe20003f06070 */
[----:B------:R-:W-:-:S12]  /*01c0*/  IMAD R3, R3, 0x4, R0 ;  /* 0x0000000403037824 */ /* 0x000fd800078e0200 */
.L_x_3:
[----:B------:R-:W-:Y:S05]  /*01d0*/  WARPSYNC.ALL ;  /* 0x0000000000007948 */ /* 0x000fea0003800000 */
[----:B------:R-:W-:Y:S06]  /*01e0*/  BAR.SYNC.DEFER_BLOCKING 0x0 ;  /* 0x0000000000007b1d */ /* 0x000fec0000010000 */
[----:B------:R-:W-:Y:S04]  /*01f0*/  BSSY.RECONVERGENT B0, `(.L_x_1) ;  /* 0x0000006000007945 */ /* 0x000fe80003800200 */
[----:B0-----:R-:W-:Y:S05]  /*0200*/  @P0 BRA `(.L_x_2) ;  /* 0x0000000000100947 */ /* 0x001fea0003800000 */
[----:B------:R-:W-:Y:S04]  /*0210*/  LDS R2, [R0] ;  /* 0x0000000000027984 */ /* 0x000fe80000000800 */
[----:B------:R-:W0:Y:S02]  /*0220*/  LDS R5, [R3] ;  /* 0x0000000003057984 */ /* 0x000e240000000800 */
[----:B0-----:R-:W-:-:S05]  /*0230*/  FMNMX R5, R2, R5, !PT ;  /* 0x0000000502057209 */ /* 0x001fca0007800000 */
[----:B------:R0:W-:Y:S02]  /*0240*/  STS [R0], R5 ;  /* 0x0000000500007388 */ /* 0x0001e40000000800 */
.L_x_2:
[----:B------:R-:W-:Y:S05]  /*0250*/  BSYNC.RECONVERGENT B0 ;  /* 0x0000000000007941 */ /* 0x000fea0003800200 */
.L_x_1:
[----:B------:R-:W-:Y:S05]  /*0260*/  BRA `(.L_x_3) ;  /* 0xfffffffc00d87947 */ /* 0x000fea000383ffff */
.L_x_0:
[----:B------:R-:W-:-:S13]  /*0270*/  ISETP.NE.AND P0, PT, R6, RZ, PT ;  /* 0x000000ff0600720c */ /* 0x000fda0003f05270 */
[----:B------:R-:W-:Y:S05]  /*0280*/  @P0 EXIT ;  /* 0x000000000000094d */ /* 0x000fea0003800000 */
[----:B------:R-:W0:Y:S01]  /*0290*/  LDS R5, [UR4] ;  /* 0x00000004ff057984 */ /* 0x000e220008000800 */
[----:B------:R-:W1:Y:S02]  /*02a0*/  LDC.64 R2, c[0x0][0x390] ;  /* 0x0000e400ff027b82 */ /* 0x000e640000000a00 */
[----:B-1----:R-:W-:-:S05]  /*02b0*/  IMAD.WIDE.U32 R2, R11, 0x4, R2 ;  /* 0x000000040b027825 */ /* 0x002fca00078e0002 */
[----:B0-----:R-:W-:Y:S01]  /*02c0*/  STG.E desc[UR6][R2.64], R5 ;  /* 0x0000000502007986 */ /* 0x001fe2000c101906 */
[----:B------:R-:W-:Y:S05]  /*02d0*/  EXIT ;  /* 0x000000000000794d */ /* 0x000fea0003800000 */
.L_x_4:
[----:B------:R-:W-:-:S00]  /*02e0*/  BRA `(.L_x_4) ;  /* 0xfffffffc00fc7947 */ /* 0x000fc0000383ffff */
[----:B------:R-:W-:-:S00]  /*02f0*/  NOP ;  /* 0x0000000000007918 */ /* 0x000fc00000000000 */
        /* <DEDUP_REMOVED lines=8> */
.L_x_5:


//--------------------- .nv.shared._Z12maxArray_gpuPfiS_ --------------------------
	.section	.nv.shared._Z12maxArray_gpuPfiS_,"aw",@nobits
	.sectionflags	@""
	.align	16
	.zero		1024


//--------------------- .nv.shared.reserved.0     --------------------------
	.section	.nv.shared.reserved.0,"aw",@nobits
	.weak		__nv_reservedSMEM_offset_0_alias
	.size		__nv_reservedSMEM_offset_0_alias, 0, 64
	.other		__nv_reservedSMEM_offset_0_alias,@"STO_CUDA_RESERVED_SHARED STV_DEFAULT"
__nv_reservedSMEM_offset_0_alias:
	.zero		0
	.zero		64


//--------------------- .nv.constant0._Z12maxArray_gpuPfiS_ --------------------------
	.section	.nv.constant0._Z12maxArray_gpuPfiS_,"a",@progbits
	.sectionflags	@""
	.align	4
.nv.constant0._Z12maxArray_gpuPfiS_:
	.zero		920


//--------------------- SYMBOLS --------------------------

	.type		.nv.reservedSmem.offset0,@object
	.size		.nv.reservedSmem.offset0,0x4
	.type		.nv.reservedSmem.cap,@object
	.size		.nv.reservedSmem.cap,0x4
